	.headerflags	@"EF_CUDA_TEXMODE_UNIFIED EF_CUDA_64BIT_ADDRESS EF_CUDA_ACCELERATORS EF_CUDA_SM90 EF_CUDA_VIRTUAL_SM(EF_CUDA_SM90)"
	.elftype	@"ET_EXEC"


//--------------------- .nv.info                  --------------------------
	.section	.nv.info,"",@"SHT_CUDA_INFO"
	.align	4


	//----- nvinfo : EIATTR_REGCOUNT
	.align		4
        /*0000*/ 	.byte	0x04, 0x2f
        /*0002*/ 	.short	(.L_1 - .L_0)
	.align		4
.L_0:
        /*0004*/ 	.word	index@(triton_poi_fused_add_eye_sub_0)
        /*0008*/ 	.word	0x00000016


	//----- nvinfo : EIATTR_MIN_STACK_SIZE
	.align		4
.L_1:
        /*000c*/ 	.byte	0x04, 0x12
        /*000e*/ 	.short	(.L_3 - .L_2)
	.align		4
.L_2:
        /*0010*/ 	.word	index@(triton_poi_fused_add_eye_sub_0)
        /*0014*/ 	.word	0x00000000


	//----- nvinfo : EIATTR_FRAME_SIZE
	.align		4
.L_3:
        /*0018*/ 	.byte	0x04, 0x11
        /*001a*/ 	.short	(.L_5 - .L_4)
	.align		4
.L_4:
        /*001c*/ 	.word	index@(triton_poi_fused_add_eye_sub_0)
        /*0020*/ 	.word	0x00000000


	//----- nvinfo : EIATTR_MIN_STACK_SIZE
	.align		4
.L_5:
        /*0024*/ 	.byte	0x04, 0x12
        /*0026*/ 	.short	(.L_7 - .L_6)
	.align		4
.L_6:
        /*0028*/ 	.word	index@(triton_poi_fused_add_eye_sub_0)
        /*002c*/ 	.word	0x00000000
.L_7:


//--------------------- .nv.info.triton_poi_fused_add_eye_sub_0 --------------------------
	.section	.nv.info.triton_poi_fused_add_eye_sub_0,"",@"SHT_CUDA_INFO"
	.sectionflags	@""
	.align	4


	//----- nvinfo : EIATTR_CUDA_API_VERSION
	.align		4
        /*0000*/ 	.byte	0x04, 0x37
        /*0002*/ 	.short	(.L_9 - .L_8)
.L_8:
        /*0004*/ 	.word	0x0000007c


	//----- nvinfo : EIATTR_KPARAM_INFO
	.align		4
.L_9:
        /*0008*/ 	.byte	0x04, 0x17
        /*000a*/ 	.short	(.L_11 - .L_10)
.L_10:
        /*000c*/ 	.word	0x00000000
        /*0010*/ 	.short	0x0004
        /*0012*/ 	.short	0x001c
        /*0014*/ 	.byte	0x00, 0xf0, 0x11, 0x00


	//----- nvinfo : EIATTR_KPARAM_INFO
	.align		4
.L_11:
        /*0018*/ 	.byte	0x04, 0x17
        /*001a*/ 	.short	(.L_13 - .L_12)
.L_12:
        /*001c*/ 	.word	0x00000000
        /*0020*/ 	.short	0x0003
        /*0022*/ 	.short	0x0018
        /*0024*/ 	.byte	0x00, 0xf0, 0x11, 0x00


	//----- nvinfo : EIATTR_KPARAM_INFO
	.align		4
.L_13:
        /*0028*/ 	.byte	0x04, 0x17
        /*002a*/ 	.short	(.L_15 - .L_14)
.L_14:
        /*002c*/ 	.word	0x00000000
        /*0030*/ 	.short	0x0002
        /*0032*/ 	.short	0x0010
        /*0034*/ 	.byte	0x00, 0xf4, 0x21, 0x00


	//----- nvinfo : EIATTR_KPARAM_INFO
	.align		4
.L_15:
        /*0038*/ 	.byte	0x04, 0x17
        /*003a*/ 	.short	(.L_17 - .L_16)
.L_16:
        /*003c*/ 	.word	0x00000000
        /*0040*/ 	.short	0x0001
        /*0042*/ 	.short	0x0008
        /*0044*/ 	.byte	0x00, 0xf4, 0x21, 0x00


	//----- nvinfo : EIATTR_KPARAM_INFO
	.align		4
.L_17:
        /*0048*/ 	.byte	0x04, 0x17
        /*004a*/ 	.short	(.L_19 - .L_18)
.L_18:
        /*004c*/ 	.word	0x00000000
        /*0050*/ 	.short	0x0000
        /*0052*/ 	.short	0x0000
        /*0054*/ 	.byte	0x00, 0xf4, 0x21, 0x00


	//----- nvinfo : EIATTR_SPARSE_MMA_MASK
	.align		4
.L_19:
        /*0058*/ 	.byte	0x03, 0x50
        /*005a*/ 	.short	0x0000


	//----- nvinfo : EIATTR_MAXREG_COUNT
	.align		4
        /*005c*/ 	.byte	0x03, 0x1b
        /*005e*/ 	.short	0x00ff


	//----- nvinfo : EIATTR_EXIT_INSTR_OFFSETS
	.align		4
        /*0060*/ 	.byte	0x04, 0x1c
        /*0062*/ 	.short	(.L_21 - .L_20)


	//   ....[0]....
.L_20:
        /*0064*/ 	.word	0x00000660


	//   ....[1]....
        /*0068*/ 	.word	0x000006c0


	//----- nvinfo : EIATTR_REQNTID
	.align		4
.L_21:
        /*006c*/ 	.byte	0x04, 0x10
        /*006e*/ 	.short	(.L_23 - .L_22)
.L_22:
        /*0070*/ 	.word	0x00000080
        /*0074*/ 	.word	0x00000001
        /*0078*/ 	.word	0x00000001


	//----- nvinfo : EIATTR_CBANK_PARAM_SIZE
	.align		4
.L_23:
        /*007c*/ 	.byte	0x03, 0x19
        /*007e*/ 	.short	0x0020


	//----- nvinfo : EIATTR_PARAM_CBANK
	.align		4
        /*0080*/ 	.byte	0x04, 0x0a
        /*0082*/ 	.short	(.L_25 - .L_24)
	.align		4
.L_24:
        /*0084*/ 	.word	index@(.nv.constant0.triton_poi_fused_add_eye_sub_0)
        /*0088*/ 	.short	0x0210
        /*008a*/ 	.short	0x0020


	//----- nvinfo : EIATTR_SW_WAR
	.align		4
.L_25:
        /*008c*/ 	.byte	0x04, 0x36
        /*008e*/ 	.short	(.L_27 - .L_26)
.L_26:
        /*0090*/ 	.word	0x00000008
.L_27:


//--------------------- .nv.callgraph             --------------------------
	.section	.nv.callgraph,"",@"SHT_CUDA_CALLGRAPH"
	.align	4
	.sectionentsize	8
	.align		4
        /*0000*/ 	.word	0x00000000
	.align		4
        /*0004*/ 	.word	0xffffffff
	.align		4
        /*0008*/ 	.word	0x00000000
	.align		4
        /*000c*/ 	.word	0xfffffffe
	.align		4
        /*0010*/ 	.word	0x00000000
	.align		4
        /*0014*/ 	.word	0xfffffffd
	.align		4
        /*0018*/ 	.word	0x00000000
	.align		4
        /*001c*/ 	.word	0xfffffffc


//--------------------- .text.triton_poi_fused_add_eye_sub_0 --------------------------
	.section	.text.triton_poi_fused_add_eye_sub_0,"ax",@progbits
	.sectionflags	@"SHF_BARRIERS=1"
	.align	128
        .global         triton_poi_fused_add_eye_sub_0
        .type           triton_poi_fused_add_eye_sub_0,@function
        .size           triton_poi_fused_add_eye_sub_0,(.L_x_1 - triton_poi_fused_add_eye_sub_0)
        .other          triton_poi_fused_add_eye_sub_0,@"STO_CUDA_ENTRY STV_DEFAULT"
triton_poi_fused_add_eye_sub_0:
.text.triton_poi_fused_add_eye_sub_0:
[----:B------:R-:W0:Y:S02]  /*0000*/  LDC R1, c[0x0][0x28] ;  /* 0x00000a00ff017b82 */ /* 0x000e240000000800 */
[----:B------:R-:W1:Y:S01]  /*0010*/  S2R R6, SR_TID.X ;  /* 0x0000000000067919 */ /* 0x000e620000002100 */
[----:B------:R-:W2:Y:S01]  /*0020*/  LDC.64 R4, c[0x0][0x210] ;  /* 0x00008400ff047b82 */ /* 0x000ea20000000a00 */
[----:B------:R-:W-:Y:S01]  /*0030*/  ULDC.64 UR6, c[0x0][0x208] ;  /* 0x0000820000067ab9 */ /* 0x000fe20000000a00 */
[----:B------:R-:W3:Y:S01]  /*0040*/  S2R R13, SR_CTAID.X ;  /* 0x00000000000d7919 */ /* 0x000ee20000002500 */
[----:B------:R-:W4:Y:S01]  /*0050*/  S2R R8, SR_CTAID.Y ;  /* 0x0000000000087919 */ /* 0x000f220000002600 */
[----:B-1----:R-:W-:Y:S01]  /*0060*/  SHF.R.U32.HI R10, RZ, 0x2, R6 ;  /* 0x00000002ff0a7819 */ /* 0x002fe20000011606 */
[C---:B------:R-:W-:Y:S01]  /*0070*/  IMAD.SHL.U32 R0, R6.reuse, 0x2, RZ ;  /* 0x0000000206007824 */ /* 0x040fe200078e00ff */
[----:B------:R-:W-:Y:S01]  /*0080*/  LOP3.LUT R11, R6, 0x40, RZ, 0xc0, !PT ;  /* 0x00000040060b7812 */ /* 0x000fe200078ec0ff */
[----:B---3--:R-:W-:Y:S01]  /*0090*/  IMAD.SHL.U32 R13, R13, 0x8, RZ ;  /* 0x000000080d0d7824 */ /* 0x008fe200078e00ff */
[----:B------:R-:W-:Y:S02]  /*00a0*/  SGXT.U32 R10, R10, 0x4 ;  /* 0x000000040a0a781a */ /* 0x000fe40000000000 */
[----:B------:R-:W-:Y:S01]  /*00b0*/  SHF.R.U32.HI R3, RZ, 0x2, R11 ;  /* 0x00000002ff037819 */ /* 0x000fe2000001160b */
[----:B----4-:R-:W-:Y:S01]  /*00c0*/  IMAD.SHL.U32 R9, R8, 0x20, RZ ;  /* 0x0000002008097824 */ /* 0x010fe200078e00ff */
[----:B------:R-:W-:-:S02]  /*00d0*/  LOP3.LUT R2, R13, 0x6, R0, 0xf8, !PT ;  /* 0x000000060d027812 */ /* 0x000fc400078ef800 */
[----:B------:R-:W-:Y:S02]  /*00e0*/  LOP3.LUT R10, R10, R3, RZ, 0xfc, !PT ;  /* 0x000000030a0a7212 */ /* 0x000fe400078efcff */
[----:B------:R-:W-:Y:S02]  /*00f0*/  ISETP.GE.AND P0, PT, R2, 0x8, PT ;  /* 0x000000080200780c */ /* 0x000fe40003f06270 */
[----:B------:R-:W-:-:S04]  /*0100*/  LOP3.LUT R7, R10, R9, RZ, 0xfc, !PT ;  /* 0x000000090a077212 */ /* 0x000fc800078efcff */
[C---:B------:R-:W-:Y:S01]  /*0110*/  ISETP.LT.AND P0, PT, R7.reuse, 0x20, !P0 ;  /* 0x000000200700780c */ /* 0x040fe20004701270 */
[----:B------:R-:W-:Y:S01]  /*0120*/  IMAD R7, R7, 0x8, R2 ;  /* 0x0000000807077824 */ /* 0x000fe200078e0202 */
[----:B------:R-:W-:-:S03]  /*0130*/  CS2R R2, SRZ ;  /* 0x0000000000027805 */ /* 0x000fc6000001ff00 */
[----:B--2---:R-:W-:-:S08]  /*0140*/  IMAD.WIDE R14, R7, 0x4, R4 ;  /* 0x00000004070e7825 */ /* 0x004fd000078e0204 */
[----:B------:R1:W2:Y:S01]  /*0150*/  @P0 LDG.E.EL.64 R2, desc[UR6][R14.64] ;  /* 0x000000060e020981 */ /* 0x0002a2000c2e1b00 */
[----:B------:R-:W-:Y:S01]  /*0160*/  LOP3.LUT R9, R9, 0x1e, R0, 0xf8, !PT ;  /* 0x0000001e09097812 */ /* 0x000fe200078ef800 */
[----:B------:R-:W3:Y:S01]  /*0170*/  S2UR UR5, SR_CgaCtaId ;  /* 0x00000000000579c3 */ /* 0x000ee20000008800 */
[----:B------:R-:W-:Y:S01]  /*0180*/  SHF.R.U32.HI R12, RZ, 0x4, R6 ;  /* 0x00000004ff0c7819 */ /* 0x000fe20000011606 */
[----:B------:R-:W-:Y:S01]  /*0190*/  UMOV UR4, 0x400 ;  /* 0x0000040000047882 */ /* 0x000fe20000000000 */
[----:B------:R-:W-:Y:S02]  /*01a0*/  SHF.R.S32.HI R16, RZ, 0x1f, R9 ;  /* 0x0000001fff107819 */ /* 0x000fe40000011409 */
[----:B------:R-:W-:Y:S02]  /*01b0*/  SHF.R.U32.HI R11, RZ, 0x4, R11 ;  /* 0x00000004ff0b7819 */ /* 0x000fe4000001160b */
[----:B------:R-:W-:Y:S02]  /*01c0*/  SGXT.U32 R12, R12, 0x2 ;  /* 0x000000020c0c781a */ /* 0x000fe40000000000 */
[----:B------:R-:W-:-:S02]  /*01d0*/  LEA.HI R16, R16, R9, RZ, 0x3 ;  /* 0x0000000910107211 */ /* 0x000fc400078f18ff */
[----:B------:R-:W-:Y:S01]  /*01e0*/  LOP3.LUT R12, R12, R11, RZ, 0xfc, !PT ;  /* 0x0000000b0c0c7212 */ /* 0x000fe200078efcff */
[----:B------:R-:W-:Y:S01]  /*01f0*/  IMAD.SHL.U32 R11, R6, 0x40, RZ ;  /* 0x00000040060b7824 */ /* 0x000fe200078e00ff */
[C---:B------:R-:W-:Y:S01]  /*0200*/  LOP3.LUT R18, R16.reuse, 0xfffffff8, RZ, 0xc0, !PT ;  /* 0xfffffff810127812 */ /* 0x040fe200078ec0ff */
[----:B------:R-:W-:Y:S01]  /*0210*/  IMAD.SHL.U32 R16, R16, 0x8, RZ ;  /* 0x0000000810107824 */ /* 0x000fe200078e00ff */
[----:B------:R-:W-:Y:S02]  /*0220*/  LOP3.LUT R13, R12, R13, RZ, 0xfc, !PT ;  /* 0x0000000d0c0d7212 */ /* 0x000fe400078efcff */
[----:B------:R-:W-:Y:S01]  /*0230*/  LOP3.LUT R11, R11, 0xc0, RZ, 0xc0, !PT ;  /* 0x000000c00b0b7812 */ /* 0x000fe200078ec0ff */
[----:B-1----:R-:W-:Y:S01]  /*0240*/  IMAD.IADD R14, R9, 0x1, -R18 ;  /* 0x00000001090e7824 */ /* 0x002fe200078e0a12 */
[----:B------:R-:W-:Y:S02]  /*0250*/  LOP3.LUT R16, R16, 0xffffffc0, RZ, 0xc0, !PT ;  /* 0xffffffc010107812 */ /* 0x000fe400078ec0ff */
[----:B------:R-:W-:Y:S01]  /*0260*/  LOP3.LUT R10, R10, R11, RZ, 0xfc, !PT ;  /* 0x0000000b0a0a7212 */ /* 0x000fe200078efcff */
[C---:B------:R-:W-:Y:S01]  /*0270*/  IMAD R15, R13.reuse, 0x8, R14 ;  /* 0x000000080d0f7824 */ /* 0x040fe200078e020e */
[----:B------:R-:W-:Y:S01]  /*0280*/  ISETP.GE.AND P1, PT, R13, 0x8, PT ;  /* 0x000000080d00780c */ /* 0x000fe20003f26270 */
[----:B---3--:R-:W-:-:S02]  /*0290*/  UPRMT UR4, UR5, 0x654, UR4 ;  /* 0x0000065405047896 */ /* 0x008fc40008000004 */
[----:B------:R-:W-:Y:S01]  /*02a0*/  IMAD.IADD R17, R15, 0x1, R16 ;  /* 0x000000010f117824 */ /* 0x000fe200078e0210 */
[C---:B------:R-:W-:Y:S02]  /*02b0*/  LOP3.LUT R15, R11.reuse, 0x20, RZ, 0xfc, !PT ;  /* 0x000000200b0f7812 */ /* 0x040fe400078efcff */
[-C--:B------:R-:W-:Y:S01]  /*02c0*/  LEA.HI R11, R11, R10.reuse, RZ, 0x1c ;  /* 0x0000000a0b0b7211 */ /* 0x080fe200078fe0ff */
[----:B------:R-:W-:Y:S01]  /*02d0*/  IMAD.WIDE R16, R17, 0x4, R4 ;  /* 0x0000000411107825 */ /* 0x000fe200078e0204 */
[----:B------:R-:W-:Y:S02]  /*02e0*/  LEA.HI R15, R15, R10, RZ, 0x1c ;  /* 0x0000000a0f0f7211 */ /* 0x000fe400078fe0ff */
[----:B------:R-:W-:Y:S02]  /*02f0*/  CS2R R4, SRZ ;  /* 0x0000000000047805 */ /* 0x000fe4000001ff00 */
[----:B------:R-:W-:Y:S02]  /*0300*/  LEA R19, R11, UR4, 0x2 ;  /* 0x000000040b137c11 */ /* 0x000fe4000f8e10ff */
[----:B------:R-:W-:-:S02]  /*0310*/  LEA R18, R15, UR4, 0x2 ;  /* 0x000000040f127c11 */ /* 0x000fc4000f8e10ff */
[----:B------:R-:W-:Y:S01]  /*0320*/  ISETP.LT.AND P1, PT, R9, 0x20, !P1 ;  /* 0x000000200900780c */ /* 0x000fe20004f21270 */
[----:B--2---:R1:W-:Y:S04]  /*0330*/  STS [R19], R2 ;  /* 0x0000000213007388 */ /* 0x0043e80000000800 */
[----:B------:R2:W-:Y:S01]  /*0340*/  STS [R18+0x80], R3 ;  /* 0x0000800312007388 */ /* 0x0005e20000000800 */
[----:B------:R-:W-:Y:S07]  /*0350*/  BAR.SYNC.DEFER_BLOCKING 0x0 ;  /* 0x0000000000007b1d */ /* 0x000fee0000010000 */
[----:B------:R-:W3:Y:S01]  /*0360*/  @P1 LDG.E.EL.64 R4, desc[UR6][R16.64] ;  /* 0x0000000610041981 */ /* 0x000ee2000c2e1b00 */
[----:B------:R-:W-:Y:S01]  /*0370*/  SHF.R.U32.HI R10, RZ, 0x3, R6 ;  /* 0x00000003ff0a7819 */ /* 0x000fe20000011606 */
[----:B------:R-:W-:Y:S01]  /*0380*/  IMAD.SHL.U32 R6, R6, 0x10, RZ ;  /* 0x0000001006067824 */ /* 0x000fe200078e00ff */
[----:B------:R-:W-:-:S02]  /*0390*/  LOP3.LUT R15, R0, 0xfe, RZ, 0xc0, !PT ;  /* 0x000000fe000f7812 */ /* 0x000fc400078ec0ff */
[----:B------:R-:W-:Y:S02]  /*03a0*/  LOP3.LUT R10, R10, 0xe, RZ, 0xc0, !PT ;  /* 0x0000000e0a0a7812 */ /* 0x000fe400078ec0ff */
[----:B------:R-:W-:Y:S02]  /*03b0*/  SHF.R.S32.HI R8, RZ, 0x1a, R8 ;  /* 0x0000001aff087819 */ /* 0x000fe40000011408 */
[----:B------:R-:W-:Y:S01]  /*03c0*/  LOP3.LUT R9, R9, 0x1, RZ, 0xfc, !PT ;  /* 0x0000000109097812 */ /* 0x000fe200078efcff */
[----:B------:R-:W-:Y:S01]  /*03d0*/  IMAD.IADD R10, R15, 0x1, R10 ;  /* 0x000000010f0a7824 */ /* 0x000fe200078e020a */
[----:B-1----:R-:W-:Y:S02]  /*03e0*/  SGXT R2, R8, 0x1 ;  /* 0x000000010802781a */ /* 0x002fe40000000200 */
[----:B------:R-:W-:Y:S02]  /*03f0*/  SHF.R.U32.HI R0, RZ, 0x3, R0 ;  /* 0x00000003ff007819 */ /* 0x000fe40000011600 */
[----:B------:R-:W-:-:S02]  /*0400*/  LEA R10, R10, UR4, 0x2 ;  /* 0x000000040a0a7c11 */ /* 0x000fc4000f8e10ff */
[----:B------:R-:W-:Y:S02]  /*0410*/  LEA.HI R2, R2, R9, RZ, 0x3 ;  /* 0x0000000902027211 */ /* 0x000fe400078f18ff */
[----:B--2---:R-:W-:Y:S02]  /*0420*/  LOP3.LUT R3, R6, 0xf0, RZ, 0xc0, !PT ;  /* 0x000000f006037812 */ /* 0x004fe400078ec0ff */
[----:B------:R-:W3:Y:S01]  /*0430*/  LDS.64 R10, [R10] ;  /* 0x000000000a0a7984 */ /* 0x000ee20000000a00 */
[----:B------:R-:W-:Y:S02]  /*0440*/  LOP3.LUT R2, R2, 0xfffffff8, RZ, 0xc0, !PT ;  /* 0xfffffff802027812 */ /* 0x000fe400078ec0ff */
[----:B------:R-:W-:Y:S02]  /*0450*/  SGXT.U32 R0, R0, 0x5 ;  /* 0x000000050000781a */ /* 0x000fe40000000000 */
[----:B------:R-:W-:Y:S01]  /*0460*/  LOP3.LUT R12, R12, R3, RZ, 0xfc, !PT ;  /* 0x000000030c0c7212 */ /* 0x000fe200078efcff */
[----:B------:R-:W-:Y:S01]  /*0470*/  IMAD.IADD R2, R9, 0x1, -R2 ;  /* 0x0000000109027824 */ /* 0x000fe200078e0a02 */
[----:B------:R-:W-:Y:S01]  /*0480*/  LOP3.LUT R9, R3, 0x8, RZ, 0xfc, !PT ;  /* 0x0000000803097812 */ /* 0x000fe200078efcff */
[----:B------:R-:W-:Y:S01]  /*0490*/  IMAD.IADD R15, R15, 0x1, R0 ;  /* 0x000000010f0f7824 */ /* 0x000fe200078e0200 */
[----:B------:R-:W-:Y:S01]  /*04a0*/  BAR.SYNC.DEFER_BLOCKING 0x0 ;  /* 0x0000000000007b1d */ /* 0x000fe20000010000 */
[----:B------:R-:W-:-:S02]  /*04b0*/  ISETP.EQ.AND P1, PT, R14, R13, PT ;  /* 0x0000000d0e00720c */ /* 0x000fc40003f22270 */
[----:B------:R-:W-:Y:S02]  /*04c0*/  ISETP.EQ.AND P2, PT, R2, R13, PT ;  /* 0x0000000d0200720c */ /* 0x000fe40003f42270 */
[-C--:B------:R-:W-:Y:S02]  /*04d0*/  LEA.HI R3, R3, R12.reuse, RZ, 0x1d ;  /* 0x0000000c03037211 */ /* 0x080fe400078fe8ff */
[----:B------:R-:W-:Y:S02]  /*04e0*/  LEA.HI R12, R9, R12, RZ, 0x1d ;  /* 0x0000000c090c7211 */ /* 0x000fe400078fe8ff */
[----:B------:R-:W-:Y:S02]  /*04f0*/  SEL R0, RZ, 0x3f800000, !P1 ;  /* 0x3f800000ff007807 */ /* 0x000fe40004800000 */
[----:B------:R-:W-:Y:S02]  /*0500*/  LEA R13, R12, UR4, 0x2 ;  /* 0x000000040c0d7c11 */ /* 0x000fe4000f8e10ff */
[----:B------:R-:W-:Y:S01]  /*0510*/  LEA R15, R15, UR4, 0x2 ;  /* 0x000000040f0f7c11 */ /* 0x000fe2000f8e10ff */
[----:B---3--:R-:W-:Y:S01]  /*0520*/  FADD R9, R10, -R4 ;  /* 0x800000040a097221 */ /* 0x008fe20000000000 */
[----:B------:R-:W-:Y:S01]  /*0530*/  SEL R4, RZ, 0x3f800000, !P2 ;  /* 0x3f800000ff047807 */ /* 0x000fe20005000000 */
[----:B------:R-:W-:Y:S01]  /*0540*/  FADD R5, R11, -R5 ;  /* 0x800000050b057221 */ /* 0x000fe20000000000 */
[----:B------:R-:W-:Y:S01]  /*0550*/  LEA R11, R3, UR4, 0x2 ;  /* 0x00000004030b7c11 */ /* 0x000fe2000f8e10ff */
[----:B------:R-:W-:Y:S01]  /*0560*/  FADD R6, R0, R9 ;  /* 0x0000000900067221 */ /* 0x000fe20000000000 */
[----:B------:R-:W1:Y:S01]  /*0570*/  LDC.64 R2, c[0x0][0x218] ;  /* 0x00008600ff027b82 */ /* 0x000e620000000a00 */
[----:B------:R-:W-:Y:S01]  /*0580*/  FADD R8, R4, R5 ;  /* 0x0000000504087221 */ /* 0x000fe20000000000 */
[----:B------:R-:W-:Y:S01]  /*0590*/  FADD R0, R0, -R9 ;  /* 0x8000000900007221 */ /* 0x000fe20000000000 */
[----:B------:R-:W-:Y:S01]  /*05a0*/  FADD R4, R4, -R5 ;  /* 0x8000000504047221 */ /* 0x000fe20000000000 */
[----:B------:R-:W-:Y:S04]  /*05b0*/  STS [R11], R6 ;  /* 0x000000060b007388 */ /* 0x000fe80000000800 */
[----:B------:R-:W-:Y:S01]  /*05c0*/  STS [R13+0x20], R8 ;  /* 0x000020080d007388 */ /* 0x000fe20000000800 */
[----:B------:R-:W-:Y:S01]  /*05d0*/  BAR.SYNC.DEFER_BLOCKING 0x0 ;  /* 0x0000000000007b1d */ /* 0x000fe20000010000 */
[----:B-1----:R-:W-:-:S05]  /*05e0*/  IMAD.WIDE R2, R7, 0x4, R2 ;  /* 0x0000000407027825 */ /* 0x002fca00078e0202 */
[----:B------:R-:W-:Y:S04]  /*05f0*/  LDS R16, [R15] ;  /* 0x000000000f107984 */ /* 0x000fe80000000800 */
[----:B------:R-:W1:Y:S04]  /*0600*/  LDS R17, [R15+0x4] ;  /* 0x000004000f117984 */ /* 0x000e680000000800 */
[----:B-1----:R1:W-:Y:S01]  /*0610*/  @P0 STG.E.64 desc[UR6][R2.64], R16 ;  /* 0x0000001002000986 */ /* 0x0023e2000c101b06 */
[----:B------:R-:W-:Y:S06]  /*0620*/  BAR.SYNC.DEFER_BLOCKING 0x0 ;  /* 0x0000000000007b1d */ /* 0x000fec0000010000 */
[----:B------:R1:W-:Y:S04]  /*0630*/  STS [R11], R0 ;  /* 0x000000000b007388 */ /* 0x0003e80000000800 */
[----:B------:R1:W-:Y:S01]  /*0640*/  STS [R13+0x20], R4 ;  /* 0x000020040d007388 */ /* 0x0003e20000000800 */
[----:B------:R-:W-:Y:S06]  /*0650*/  BAR.SYNC.DEFER_BLOCKING 0x0 ;  /* 0x0000000000007b1d */ /* 0x000fec0000010000 */
[----:B-1----:R-:W-:Y:S05]  /*0660*/  @!P0 EXIT ;  /* 0x000000000000894d */ /* 0x002fea0003800000 */
[----:B------:R-:W-:Y:S01]  /*0670*/  LDS R4, [R15] ;  /* 0x000000000f047984 */ /* 0x000fe20000000800 */
[----:B------:R-:W0:Y:S03]  /*0680*/  LDC.64 R2, c[0x0][0x220] ;  /* 0x00008800ff027b82 */ /* 0x000e260000000a00 */
[----:B------:R-:W1:Y:S01]  /*0690*/  LDS R5, [R15+0x4] ;  /* 0x000004000f057984 */ /* 0x000e620000000800 */
[----:B0-----:R-:W-:-:S05]  /*06a0*/  IMAD.WIDE R2, R7, 0x4, R2 ;  /* 0x0000000407027825 */ /* 0x001fca00078e0202 */
[----:B-1----:R-:W-:Y:S01]  /*06b0*/  STG.E.64 desc[UR6][R2.64], R4 ;  /* 0x0000000402007986 */ /* 0x002fe2000c101b06 */
[----:B------:R-:W-:Y:S05]  /*06c0*/  EXIT ;  /* 0x000000000000794d */ /* 0x000fea0003800000 */
.L_x_0:
[----:B------:R-:W-:-:S00]  /*06d0*/  BRA `(.L_x_0) ;  /* 0xfffffffc00fc7947 */ /* 0x000fc0000383ffff */
[----:B------:R-:W-:-:S00]  /*06e0*/  NOP ;  /* 0x0000000000007918 */ /* 0x000fc00000000000 */
        /* <DEDUP_REMOVED lines=9> */
.L_x_1:


//--------------------- .nv.shared.triton_poi_fused_add_eye_sub_0 --------------------------
	.section	.nv.shared.triton_poi_fused_add_eye_sub_0,"aw",@nobits
	.sectionflags	@""
	.align	16
	.zero		1024


//--------------------- .nv.constant0.triton_poi_fused_add_eye_sub_0 --------------------------
	.section	.nv.constant0.triton_poi_fused_add_eye_sub_0,"a",@progbits
	.sectionflags	@""
	.align	4
.nv.constant0.triton_poi_fused_add_eye_sub_0:
	.zero		560
